//
// Generated by NVIDIA NVVM Compiler
//
// Compiler Build ID: CL-36424714
// Cuda compilation tools, release 13.0, V13.0.88
// Based on NVVM 20.0.0
//

.version 9.0
.target sm_100
.address_size 64

	// .globl	_Z9matrixAddPfS_S_i
.extern .func  (.param .b32 func_retval0) vprintf
(
	.param .b64 vprintf_param_0,
	.param .b64 vprintf_param_1
)
;
.global .align 1 .b8 $str[38] = {73, 110, 100, 101, 120, 58, 32, 37, 100, 44, 32, 98, 108, 111, 99, 107, 73, 100, 58, 32, 37, 100, 44, 32, 116, 104, 114, 101, 97, 100, 73, 100, 58, 32, 37, 100, 10};

.visible .entry _Z9matrixAddPfS_S_i(
	.param .u64 .ptr .align 1 _Z9matrixAddPfS_S_i_param_0,
	.param .u64 .ptr .align 1 _Z9matrixAddPfS_S_i_param_1,
	.param .u64 .ptr .align 1 _Z9matrixAddPfS_S_i_param_2,
	.param .u32 _Z9matrixAddPfS_S_i_param_3
)
{
	.local .align 8 .b8 	__local_depot0[16];
	.reg .b64 	%SP;
	.reg .b64 	%SPL;
	.reg .pred 	%p<2>;
	.reg .b32 	%r<7>;
	.reg .b32 	%f<4>;
	.reg .b64 	%rd<15>;

	mov.u64 	%SPL, __local_depot0;
	cvta.local.u64 	%SP, %SPL;
	ld.param.u64 	%rd1, [_Z9matrixAddPfS_S_i_param_0];
	ld.param.u64 	%rd2, [_Z9matrixAddPfS_S_i_param_1];
	ld.param.u64 	%rd3, [_Z9matrixAddPfS_S_i_param_2];
	mov.u32 	%r1, %ctaid.x;
	mov.u32 	%r2, %tid.x;
	mov.u32 	%r4, %ntid.x;
	mad.lo.s32 	%r3, %r1, %r4, %r2;
	setp.gt.s32 	%p1, %r3, 255;
	@%p1 bra 	$L__BB0_2;
	add.u64 	%rd4, %SP, 0;
	add.u64 	%rd5, %SPL, 0;
	cvta.to.global.u64 	%rd6, %rd1;
	cvta.to.global.u64 	%rd7, %rd2;
	cvta.to.global.u64 	%rd8, %rd3;
	st.local.v2.u32 	[%rd5], {%r3, %r1};
	st.local.u32 	[%rd5+8], %r2;
	mov.u64 	%rd9, $str;
	cvta.global.u64 	%rd10, %rd9;
	{ // callseq 0, 0
	.param .b64 param0;
	st.param.b64 	[param0], %rd10;
	.param .b64 param1;
	st.param.b64 	[param1], %rd4;
	.param .b32 retval0;
	call.uni (retval0), 
	vprintf, 
	(
	param0, 
	param1
	);
	ld.param.b32 	%r5, [retval0];
	} // callseq 0
	mul.wide.s32 	%rd11, %r3, 4;
	add.s64 	%rd12, %rd6, %rd11;
	ld.global.f32 	%f1, [%rd12];
	add.s64 	%rd13, %rd7, %rd11;
	ld.global.f32 	%f2, [%rd13];
	add.f32 	%f3, %f1, %f2;
	add.s64 	%rd14, %rd8, %rd11;
	st.global.f32 	[%rd14], %f3;
$L__BB0_2:
	ret;

}


// ===== COMPILED SASS (sm_100) =====

	.target	sm_100

	.elftype	@"ET_EXEC"


//--------------------- .note.nv.tkinfo           --------------------------
	.section	.note.nv.tkinfo,"",@"SHT_NOTE"
	.sectionflags	@"SHF_NOTE_NV_TKINFO"
	.tkinfo
        /*0018*/ 	.word	0x00000002
        /*0030*/ 	.string	""
        /*0030*/ 	.string	"ptxas"
        /*0030*/ 	.string	"Cuda compilation tools, release 13.0, V13.0.88"
        /*0030*/ 	.string	"Build cuda_13.0.r13.0/compiler.36424714_0"
        /*0030*/ 	.string	"-arch sm_100 -m 64 "



//--------------------- .note.nv.cuinfo           --------------------------
	.section	.note.nv.cuinfo,"",@"SHT_NOTE"
	.sectionflags	@"SHF_NOTE_NV_CUINFO"
        /*0018*/ 	.short	0x0002
        /*001a*/ 	.short	0x0064
        /*001c*/ 	.short	0x0082
	.zero		2


//--------------------- .nv.info                  --------------------------
	.section	.nv.info,"",@"SHT_CUDA_INFO"
	.align	4


	//----- nvinfo : EIATTR_REGCOUNT
	.align		4
        /*0000*/ 	.byte	0x04, 0x2f
        /*0002*/ 	.short	(.L_2 - .L_1)
	.align		4
.L_1:
        /*0004*/ 	.word	index@(_Z9matrixAddPfS_S_i)
        /*0008*/ 	.word	0x00000018


	//----- nvinfo : EIATTR_FRAME_SIZE
	.align		4
.L_2:
        /*000c*/ 	.byte	0x04, 0x11
        /*000e*/ 	.short	(.L_4 - .L_3)
	.align		4
.L_3:
        /*0010*/ 	.word	index@(_Z9matrixAddPfS_S_i)
        /*0014*/ 	.word	0x00000010


	//----- nvinfo : EIATTR_MIN_STACK_SIZE
	.align		4
.L_4:
        /*0018*/ 	.byte	0x04, 0x12
        /*001a*/ 	.short	(.L_6 - .L_5)
	.align		4
.L_5:
        /*001c*/ 	.word	index@(_Z9matrixAddPfS_S_i)
        /*0020*/ 	.word	0x00000010
.L_6:


//--------------------- .nv.compat                --------------------------
	.section	.nv.compat,"",@"SHT_CUDA_COMPAT_INFO"
	.align	4
        /*0000*/ 	.byte	0x02, 0x09, 0x00, 0x00, 0x02, 0x02, 0x01, 0x00, 0x02, 0x05, 0x05, 0x00, 0x03, 0x07, 0x01, 0x01
        /*0010*/ 	.byte	0x02, 0x03, 0x00, 0x00, 0x02, 0x06, 0x01, 0x00, 0x04, 0x0b, 0x08, 0x00, 0x09, 0x00, 0x00, 0x00
        /*0020*/ 	.byte	0x00, 0x00, 0x00, 0x00


//--------------------- .nv.info._Z9matrixAddPfS_S_i --------------------------
	.section	.nv.info._Z9matrixAddPfS_S_i,"",@"SHT_CUDA_INFO"
	.sectionflags	@""
	.align	4


	//----- nvinfo : EIATTR_CUDA_API_VERSION
	.align		4
        /*0000*/ 	.byte	0x04, 0x37
        /*0002*/ 	.short	(.L_8 - .L_7)
.L_7:
        /*0004*/ 	.word	0x00000082


	//----- nvinfo : EIATTR_KPARAM_INFO
	.align		4
.L_8:
        /*0008*/ 	.byte	0x04, 0x17
        /*000a*/ 	.short	(.L_10 - .L_9)
.L_9:
        /*000c*/ 	.word	0x00000000
        /*0010*/ 	.short	0x0003
        /*0012*/ 	.short	0x0018
        /*0014*/ 	.byte	0x00, 0xf0, 0x11, 0x00


	//----- nvinfo : EIATTR_KPARAM_INFO
	.align		4
.L_10:
        /*0018*/ 	.byte	0x04, 0x17
        /*001a*/ 	.short	(.L_12 - .L_11)
.L_11:
        /*001c*/ 	.word	0x00000000
        /*0020*/ 	.short	0x0002
        /*0022*/ 	.short	0x0010
        /*0024*/ 	.byte	0x00, 0xf5, 0x21, 0x00


	//----- nvinfo : EIATTR_KPARAM_INFO
	.align		4
.L_12:
        /*0028*/ 	.byte	0x04, 0x17
        /*002a*/ 	.short	(.L_14 - .L_13)
.L_13:
        /*002c*/ 	.word	0x00000000
        /*0030*/ 	.short	0x0001
        /*0032*/ 	.short	0x0008
        /*0034*/ 	.byte	0x00, 0xf5, 0x21, 0x00


	//----- nvinfo : EIATTR_KPARAM_INFO
	.align		4
.L_14:
        /*0038*/ 	.byte	0x04, 0x17
        /*003a*/ 	.short	(.L_16 - .L_15)
.L_15:
        /*003c*/ 	.word	0x00000000
        /*0040*/ 	.short	0x0000
        /*0042*/ 	.short	0x0000
        /*0044*/ 	.byte	0x00, 0xf5, 0x21, 0x00


	//----- nvinfo : EIATTR_SPARSE_MMA_MASK
	.align		4
.L_16:
        /*0048*/ 	.byte	0x03, 0x50
        /*004a*/ 	.short	0x0000


	//----- nvinfo : EIATTR_MAXREG_COUNT
	.align		4
        /*004c*/ 	.byte	0x03, 0x1b
        /*004e*/ 	.short	0x00ff


	//----- nvinfo : EIATTR_EXTERNS
	.align		4
        /*0050*/ 	.byte	0x04, 0x0f
        /*0052*/ 	.short	(.L_18 - .L_17)


	//   ....[0]....
	.align		4
.L_17:
        /*0054*/ 	.word	index@(vprintf)


	//----- nvinfo : EIATTR_MERCURY_ISA_VERSION
	.align		4
.L_18:
        /*0058*/ 	.byte	0x03, 0x5f
        /*005a*/ 	.short	0x0101


	//----- nvinfo : EIATTR_VRC_CTA_INIT_COUNT
	.align		4
        /*005c*/ 	.byte	0x02, 0x4a
	.zero		1
	.zero		1


	//----- nvinfo : EIATTR_SYSCALL_OFFSETS
	.align		4
        /*0060*/ 	.byte	0x04, 0x46
        /*0062*/ 	.short	(.L_20 - .L_19)


	//   ....[0]....
.L_19:
        /*0064*/ 	.word	0x00000150


	//----- nvinfo : EIATTR_EXIT_INSTR_OFFSETS
	.align		4
.L_20:
        /*0068*/ 	.byte	0x04, 0x1c
        /*006a*/ 	.short	(.L_22 - .L_21)


	//   ....[0]....
.L_21:
        /*006c*/ 	.word	0x000000b0


	//   ....[1]....
        /*0070*/ 	.word	0x00000200


	//----- nvinfo : EIATTR_CRS_STACK_SIZE
	.align		4
.L_22:
        /*0074*/ 	.byte	0x04, 0x1e
        /*0076*/ 	.short	(.L_24 - .L_23)
.L_23:
        /*0078*/ 	.word	0x00000000


	//----- nvinfo : EIATTR_CBANK_PARAM_SIZE
	.align		4
.L_24:
        /*007c*/ 	.byte	0x03, 0x19
        /*007e*/ 	.short	0x001c


	//----- nvinfo : EIATTR_PARAM_CBANK
	.align		4
        /*0080*/ 	.byte	0x04, 0x0a
        /*0082*/ 	.short	(.L_26 - .L_25)
	.align		4
.L_25:
        /*0084*/ 	.word	index@(.nv.constant0._Z9matrixAddPfS_S_i)
        /*0088*/ 	.short	0x0380
        /*008a*/ 	.short	0x001c


	//----- nvinfo : EIATTR_SW_WAR
	.align		4
.L_26:
        /*008c*/ 	.byte	0x04, 0x36
        /*008e*/ 	.short	(.L_28 - .L_27)
.L_27:
        /*0090*/ 	.word	0x00000008
.L_28:


//--------------------- .nv.callgraph             --------------------------
	.section	.nv.callgraph,"",@"SHT_CUDA_CALLGRAPH"
	.align	4
	.sectionentsize	8
	.align		4
        /*0000*/ 	.word	0x00000000
	.align		4
        /*0004*/ 	.word	0xffffffff
	.align		4
        /*0008*/ 	.word	index@(_Z9matrixAddPfS_S_i)
	.align		4
        /*000c*/ 	.word	index@(vprintf)
	.align		4
        /*0010*/ 	.word	0x00000000
	.align		4
        /*0014*/ 	.word	0xfffffffe
	.align		4
        /*0018*/ 	.word	0x00000000
	.align		4
        /*001c*/ 	.word	0xfffffffd
	.align		4
        /*0020*/ 	.word	0x00000000
	.align		4
        /*0024*/ 	.word	0xfffffffc


//--------------------- .nv.constant4             --------------------------
	.section	.nv.constant4,"a",@progbits
	.align	8
	.align		8
.nv.constant4:
        /*0000*/ 	.dword	vprintf
	.align		8
        /*0008*/ 	.dword	$str


//--------------------- .text._Z9matrixAddPfS_S_i --------------------------
	.section	.text._Z9matrixAddPfS_S_i,"ax",@progbits
	.align	128
        .global         _Z9matrixAddPfS_S_i
        .type           _Z9matrixAddPfS_S_i,@function
        .size           _Z9matrixAddPfS_S_i,(.L_x_2 - _Z9matrixAddPfS_S_i)
        .other          _Z9matrixAddPfS_S_i,@"STO_CUDA_ENTRY STV_DEFAULT"
_Z9matrixAddPfS_S_i:
.text._Z9matrixAddPfS_S_i:
[----:B------:R-:W0:Y:S01]  /*0000*/  LDC R1, c[0x0][0x37c] ;  /* 0x0000df00ff017b82 */ /* 0x000e220000000800 */
[----:B------:R-:W1:Y:S01]  /*0010*/  S2R R10, SR_TID.X ;  /* 0x00000000000a7919 */ /* 0x000e620000002100 */
[----:B------:R-:W2:Y:S01]  /*0020*/  LDCU UR5, c[0x0][0x2fc] ;  /* 0x00005f80ff0577ac */ /* 0x000ea20008000800 */
[----:B0-----:R-:W-:Y:S01]  /*0030*/  IADD3 R1, PT, PT, R1, -0x10, RZ ;  /* 0xfffffff001017810 */ /* 0x001fe20007ffe0ff */
[----:B------:R-:W1:Y:S01]  /*0040*/  S2R R3, SR_CTAID.X ;  /* 0x0000000000037919 */ /* 0x000e620000002500 */
[----:B------:R-:W1:Y:S01]  /*0050*/  LDCU UR6, c[0x0][0x360] ;  /* 0x00006c00ff0677ac */ /* 0x000e620008000800 */
[----:B------:R-:W0:Y:S02]  /*0060*/  LDCU UR4, c[0x0][0x2f8] ;  /* 0x00005f00ff0477ac */ /* 0x000e240008000800 */
[----:B0-----:R-:W-:-:S04]  /*0070*/  IADD3 R6, P1, PT, R1, UR4, RZ ;  /* 0x0000000401067c10 */ /* 0x001fc8000ff3e0ff */
[----:B--2---:R-:W-:Y:S01]  /*0080*/  IADD3.X R7, PT, PT, RZ, UR5, RZ, P1, !PT ;  /* 0x00000005ff077c10 */ /* 0x004fe20008ffe4ff */
[----:B-1----:R-:W-:-:S05]  /*0090*/  IMAD R2, R3, UR6, R10 ;  /* 0x0000000603027c24 */ /* 0x002fca000f8e020a */
[----:B------:R-:W-:-:S13]  /*00a0*/  ISETP.GT.AND P0, PT, R2, 0xff, PT ;  /* 0x000000ff0200780c */ /* 0x000fda0003f04270 */
[----:B------:R-:W-:Y:S05]  /*00b0*/  @P0 EXIT ;  /* 0x000000000000094d */ /* 0x000fea0003800000 */
[----:B------:R-:W-:Y:S01]  /*00c0*/  MOV R0, 0x0 ;  /* 0x0000000000007802 */ /* 0x000fe20000000f00 */
[----:B------:R0:W-:Y:S01]  /*00d0*/  STL.64 [R1], R2 ;  /* 0x0000000201007387 */ /* 0x0001e20000100a00 */
[----:B------:R-:W1:Y:S02]  /*00e0*/  LDCU.64 UR4, c[0x4][0x8] ;  /* 0x01000100ff0477ac */ /* 0x000e640008000a00 */
[----:B------:R0:W2:Y:S01]  /*00f0*/  LDC.64 R8, c[0x4][R0] ;  /* 0x0100000000087b82 */ /* 0x0000a20000000a00 */
[----:B------:R0:W-:Y:S01]  /*0100*/  STL [R1+0x8], R10 ;  /* 0x0000080a01007387 */ /* 0x0001e20000100800 */
[----:B------:R-:W3:Y:S01]  /*0110*/  LDCU.64 UR36, c[0x0][0x358] ;  /* 0x00006b00ff2477ac */ /* 0x000ee20008000a00 */
[----:B-1----:R-:W-:Y:S02]  /*0120*/  MOV R4, UR4 ;  /* 0x0000000400047c02 */ /* 0x002fe40008000f00 */
[----:B0-----:R-:W-:-:S07]  /*0130*/  MOV R5, UR5 ;  /* 0x0000000500057c02 */ /* 0x001fce0008000f00 */
[----:B------:R-:W-:-:S07]  /*0140*/  LEPC R20, `(.L_x_0) ;  /* 0x000000001014794e */ /* 0x000fce0000000000 */
[----:B--23--:R-:W-:Y:S05]  /*0150*/  CALL.ABS.NOINC R8 ;  /* 0x0000000008007343 */ /* 0x00cfea0003c00000 */
.L_x_0:
[----:B------:R-:W0:Y:S08]  /*0160*/  LDC.64 R4, c[0x0][0x380] ;  /* 0x0000e000ff047b82 */ /* 0x000e300000000a00 */
[----:B------:R-:W1:Y:S08]  /*0170*/  LDC.64 R6, c[0x0][0x388] ;  /* 0x0000e200ff067b82 */ /* 0x000e700000000a00 */
[----:B------:R-:W2:Y:S01]  /*0180*/  LDC.64 R8, c[0x0][0x390] ;  /* 0x0000e400ff087b82 */ /* 0x000ea20000000a00 */
[----:B0-----:R-:W-:-:S06]  /*0190*/  IMAD.WIDE R4, R2, 0x4, R4 ;  /* 0x0000000402047825 */ /* 0x001fcc00078e0204 */
[----:B------:R-:W3:Y:S01]  /*01a0*/  LDG.E R4, desc[UR36][R4.64] ;  /* 0x0000002404047981 */ /* 0x000ee2000c1e1900 */
[----:B-1----:R-:W-:-:S06]  /*01b0*/  IMAD.WIDE R6, R2, 0x4, R6 ;  /* 0x0000000402067825 */ /* 0x002fcc00078e0206 */
[----:B------:R-:W3:Y:S01]  /*01c0*/  LDG.E R7, desc[UR36][R6.64] ;  /* 0x0000002406077981 */ /* 0x000ee2000c1e1900 */
[----:B--2---:R-:W-:-:S04]  /*01d0*/  IMAD.WIDE R2, R2, 0x4, R8 ;  /* 0x0000000402027825 */ /* 0x004fc800078e0208 */
[----:B---3--:R-:W-:-:S05]  /*01e0*/  FADD R9, R4, R7 ;  /* 0x0000000704097221 */ /* 0x008fca0000000000 */
[----:B------:R-:W-:Y:S01]  /*01f0*/  STG.E desc[UR36][R2.64], R9 ;  /* 0x0000000902007986 */ /* 0x000fe2000c101924 */
[----:B------:R-:W-:Y:S05]  /*0200*/  EXIT ;  /* 0x000000000000794d */ /* 0x000fea0003800000 */
.L_x_1:
[----:B------:R-:W-:-:S00]  /*0210*/  BRA `(.L_x_1) ;  /* 0xfffffffc00fc7947 */ /* 0x000fc0000383ffff */
[----:B------:R-:W-:-:S00]  /*0220*/  NOP ;  /* 0x0000000000007918 */ /* 0x000fc00000000000 */
        /* <DEDUP_REMOVED lines=13> */
.L_x_2:


//--------------------- .nv.global.init           --------------------------
	.section	.nv.global.init,"aw",@progbits
.nv.global.init:
	.type		$str,@object
	.size		$str,(.L_0 - $str)
$str:
        /*0000*/ 	.byte	0x49, 0x6e, 0x64, 0x65, 0x78, 0x3a, 0x20, 0x25, 0x64, 0x2c, 0x20, 0x62, 0x6c, 0x6f, 0x63, 0x6b
        /*0010*/ 	.byte	0x49, 0x64, 0x3a, 0x20, 0x25, 0x64, 0x2c, 0x20, 0x74, 0x68, 0x72, 0x65, 0x61, 0x64, 0x49, 0x64
        /*0020*/ 	.byte	0x3a, 0x20, 0x25, 0x64, 0x0a, 0x00
.L_0:


//--------------------- .nv.shared.reserved.0     --------------------------
	.section	.nv.shared.reserved.0,"aw",@nobits
	.weak		__nv_reservedSMEM_offset_0_alias
	.size		__nv_reservedSMEM_offset_0_alias, 0, 64
	.other		__nv_reservedSMEM_offset_0_alias,@"STO_CUDA_RESERVED_SHARED STV_DEFAULT"
__nv_reservedSMEM_offset_0_alias:
	.zero		0
	.zero		64


//--------------------- .nv.constant0._Z9matrixAddPfS_S_i --------------------------
	.section	.nv.constant0._Z9matrixAddPfS_S_i,"a",@progbits
	.sectionflags	@""
	.align	4
.nv.constant0._Z9matrixAddPfS_S_i:
	.zero		924


//--------------------- SYMBOLS --------------------------

	.type		.nv.reservedSmem.offset0,@object
	.size		.nv.reservedSmem.offset0,0x4
	.type		vprintf,@function
